//
// Generated by NVIDIA NVVM Compiler
//
// Compiler Build ID: CL-36424714
// Cuda compilation tools, release 13.0, V13.0.88
// Based on NVVM 20.0.0
//

.version 9.0
.target sm_100
.address_size 64

	// .globl	_Z20compute_squared_normPKfPfi
// _ZZ20compute_squared_normPKfPfiE5cache has been demoted

.visible .entry _Z20compute_squared_normPKfPfi(
	.param .u64 .ptr .align 1 _Z20compute_squared_normPKfPfi_param_0,
	.param .u64 .ptr .align 1 _Z20compute_squared_normPKfPfi_param_1,
	.param .u32 _Z20compute_squared_normPKfPfi_param_2
)
{
	.reg .pred 	%p<12>;
	.reg .b32 	%r<14>;
	.reg .b32 	%f<35>;
	.reg .b64 	%rd<7>;
	// demoted variable
	.shared .align 4 .b8 _ZZ20compute_squared_normPKfPfiE5cache[1024];
	ld.param.u64 	%rd2, [_Z20compute_squared_normPKfPfi_param_0];
	ld.param.u64 	%rd3, [_Z20compute_squared_normPKfPfi_param_1];
	ld.param.u32 	%r8, [_Z20compute_squared_normPKfPfi_param_2];
	mov.u32 	%r9, %ctaid.x;
	mov.u32 	%r1, %ntid.x;
	mov.u32 	%r2, %tid.x;
	mad.lo.s32 	%r13, %r9, %r1, %r2;
	setp.ge.s32 	%p1, %r13, %r8;
	mov.f32 	%f34, 0f00000000;
	@%p1 bra 	$L__BB0_3;
	mov.u32 	%r10, %nctaid.x;
	mul.lo.s32 	%r4, %r1, %r10;
	cvta.to.global.u64 	%rd1, %rd2;
	mov.f32 	%f34, 0f00000000;
$L__BB0_2:
	mul.wide.s32 	%rd4, %r13, 4;
	add.s64 	%rd5, %rd1, %rd4;
	ld.global.f32 	%f6, [%rd5];
	fma.rn.f32 	%f34, %f6, %f6, %f34;
	add.s32 	%r13, %r13, %r4;
	setp.lt.s32 	%p2, %r13, %r8;
	@%p2 bra 	$L__BB0_2;
$L__BB0_3:
	shl.b32 	%r11, %r2, 2;
	mov.u32 	%r12, _ZZ20compute_squared_normPKfPfiE5cache;
	add.s32 	%r7, %r12, %r11;
	st.shared.f32 	[%r7], %f34;
	bar.sync 	0;
	setp.gt.u32 	%p3, %r2, 127;
	@%p3 bra 	$L__BB0_5;
	ld.shared.f32 	%f7, [%r7+512];
	ld.shared.f32 	%f8, [%r7];
	add.f32 	%f9, %f7, %f8;
	st.shared.f32 	[%r7], %f9;
$L__BB0_5:
	bar.sync 	0;
	setp.gt.u32 	%p4, %r2, 63;
	@%p4 bra 	$L__BB0_7;
	ld.shared.f32 	%f10, [%r7+256];
	ld.shared.f32 	%f11, [%r7];
	add.f32 	%f12, %f10, %f11;
	st.shared.f32 	[%r7], %f12;
$L__BB0_7:
	bar.sync 	0;
	setp.gt.u32 	%p5, %r2, 31;
	@%p5 bra 	$L__BB0_9;
	ld.shared.f32 	%f13, [%r7+128];
	ld.shared.f32 	%f14, [%r7];
	add.f32 	%f15, %f13, %f14;
	st.shared.f32 	[%r7], %f15;
$L__BB0_9:
	bar.sync 	0;
	setp.gt.u32 	%p6, %r2, 15;
	@%p6 bra 	$L__BB0_11;
	ld.shared.f32 	%f16, [%r7+64];
	ld.shared.f32 	%f17, [%r7];
	add.f32 	%f18, %f16, %f17;
	st.shared.f32 	[%r7], %f18;
$L__BB0_11:
	bar.sync 	0;
	setp.gt.u32 	%p7, %r2, 7;
	@%p7 bra 	$L__BB0_13;
	ld.shared.f32 	%f19, [%r7+32];
	ld.shared.f32 	%f20, [%r7];
	add.f32 	%f21, %f19, %f20;
	st.shared.f32 	[%r7], %f21;
$L__BB0_13:
	bar.sync 	0;
	setp.gt.u32 	%p8, %r2, 3;
	@%p8 bra 	$L__BB0_15;
	ld.shared.f32 	%f22, [%r7+16];
	ld.shared.f32 	%f23, [%r7];
	add.f32 	%f24, %f22, %f23;
	st.shared.f32 	[%r7], %f24;
$L__BB0_15:
	bar.sync 	0;
	setp.gt.u32 	%p9, %r2, 1;
	@%p9 bra 	$L__BB0_17;
	ld.shared.f32 	%f25, [%r7+8];
	ld.shared.f32 	%f26, [%r7];
	add.f32 	%f27, %f25, %f26;
	st.shared.f32 	[%r7], %f27;
$L__BB0_17:
	bar.sync 	0;
	setp.ne.s32 	%p10, %r2, 0;
	@%p10 bra 	$L__BB0_19;
	ld.shared.f32 	%f28, [_ZZ20compute_squared_normPKfPfiE5cache+4];
	ld.shared.f32 	%f29, [%r7];
	add.f32 	%f30, %f28, %f29;
	st.shared.f32 	[%r7], %f30;
$L__BB0_19:
	setp.ne.s32 	%p11, %r2, 0;
	bar.sync 	0;
	@%p11 bra 	$L__BB0_21;
	ld.shared.f32 	%f31, [_ZZ20compute_squared_normPKfPfiE5cache];
	cvta.to.global.u64 	%rd6, %rd3;
	atom.global.add.f32 	%f32, [%rd6], %f31;
$L__BB0_21:
	ret;

}
	// .globl	_Z16normalize_vectorPffi
.visible .entry _Z16normalize_vectorPffi(
	.param .u64 .ptr .align 1 _Z16normalize_vectorPffi_param_0,
	.param .f32 _Z16normalize_vectorPffi_param_1,
	.param .u32 _Z16normalize_vectorPffi_param_2
)
{
	.reg .pred 	%p<2>;
	.reg .b32 	%r<6>;
	.reg .b32 	%f<4>;
	.reg .b64 	%rd<5>;

	ld.param.u64 	%rd1, [_Z16normalize_vectorPffi_param_0];
	ld.param.f32 	%f1, [_Z16normalize_vectorPffi_param_1];
	ld.param.u32 	%r2, [_Z16normalize_vectorPffi_param_2];
	mov.u32 	%r3, %ctaid.x;
	mov.u32 	%r4, %ntid.x;
	mov.u32 	%r5, %tid.x;
	mad.lo.s32 	%r1, %r3, %r4, %r5;
	setp.ge.s32 	%p1, %r1, %r2;
	@%p1 bra 	$L__BB1_2;
	cvta.to.global.u64 	%rd2, %rd1;
	mul.wide.s32 	%rd3, %r1, 4;
	add.s64 	%rd4, %rd2, %rd3;
	ld.global.f32 	%f2, [%rd4];
	div.rn.f32 	%f3, %f2, %f1;
	st.global.f32 	[%rd4], %f3;
$L__BB1_2:
	ret;

}


// ===== COMPILED SASS (sm_100) =====

	.target	sm_100

	.elftype	@"ET_EXEC"


//--------------------- .note.nv.tkinfo           --------------------------
	.section	.note.nv.tkinfo,"",@"SHT_NOTE"
	.sectionflags	@"SHF_NOTE_NV_TKINFO"
	.tkinfo
        /*0018*/ 	.word	0x00000002
        /*0030*/ 	.string	""
        /*0030*/ 	.string	"ptxas"
        /*0030*/ 	.string	"Cuda compilation tools, release 13.0, V13.0.88"
        /*0030*/ 	.string	"Build cuda_13.0.r13.0/compiler.36424714_0"
        /*0030*/ 	.string	"-arch sm_100 -m 64 "



//--------------------- .note.nv.cuinfo           --------------------------
	.section	.note.nv.cuinfo,"",@"SHT_NOTE"
	.sectionflags	@"SHF_NOTE_NV_CUINFO"
        /*0018*/ 	.short	0x0002
        /*001a*/ 	.short	0x0064
        /*001c*/ 	.short	0x0082
	.zero		2


//--------------------- .nv.info                  --------------------------
	.section	.nv.info,"",@"SHT_CUDA_INFO"
	.align	4


	//----- nvinfo : EIATTR_REGCOUNT
	.align		4
        /*0000*/ 	.byte	0x04, 0x2f
        /*0002*/ 	.short	(.L_1 - .L_0)
	.align		4
.L_0:
        /*0004*/ 	.word	index@(_Z20compute_squared_normPKfPfi)
        /*0008*/ 	.word	0x0000000b


	//----- nvinfo : EIATTR_FRAME_SIZE
	.align		4
.L_1:
        /*000c*/ 	.byte	0x04, 0x11
        /*000e*/ 	.short	(.L_3 - .L_2)
	.align		4
.L_2:
        /*0010*/ 	.word	index@(_Z20compute_squared_normPKfPfi)
        /*0014*/ 	.word	0x00000000


	//----- nvinfo : EIATTR_REGCOUNT
	.align		4
.L_3:
        /*0018*/ 	.byte	0x04, 0x2f
        /*001a*/ 	.short	(.L_5 - .L_4)
	.align		4
.L_4:
        /*001c*/ 	.word	index@(_Z16normalize_vectorPffi)
        /*0020*/ 	.word	0x00000010


	//----- nvinfo : EIATTR_FRAME_SIZE
	.align		4
.L_5:
        /*0024*/ 	.byte	0x04, 0x11
        /*0026*/ 	.short	(.L_7 - .L_6)
	.align		4
.L_6:
        /*0028*/ 	.word	index@($__internal_0_$__cuda_sm3x_div_rn_noftz_f32_slowpath)
        /*002c*/ 	.word	0x00000000


	//----- nvinfo : EIATTR_FRAME_SIZE
	.align		4
.L_7:
        /*0030*/ 	.byte	0x04, 0x11
        /*0032*/ 	.short	(.L_9 - .L_8)
	.align		4
.L_8:
        /*0034*/ 	.word	index@(_Z16normalize_vectorPffi)
        /*0038*/ 	.word	0x00000000


	//----- nvinfo : EIATTR_MIN_STACK_SIZE
	.align		4
.L_9:
        /*003c*/ 	.byte	0x04, 0x12
        /*003e*/ 	.short	(.L_11 - .L_10)
	.align		4
.L_10:
        /*0040*/ 	.word	index@(_Z16normalize_vectorPffi)
        /*0044*/ 	.word	0x00000000


	//----- nvinfo : EIATTR_MIN_STACK_SIZE
	.align		4
.L_11:
        /*0048*/ 	.byte	0x04, 0x12
        /*004a*/ 	.short	(.L_13 - .L_12)
	.align		4
.L_12:
        /*004c*/ 	.word	index@(_Z20compute_squared_normPKfPfi)
        /*0050*/ 	.word	0x00000000
.L_13:


//--------------------- .nv.compat                --------------------------
	.section	.nv.compat,"",@"SHT_CUDA_COMPAT_INFO"
	.align	4
        /*0000*/ 	.byte	0x02, 0x09, 0x00, 0x00, 0x02, 0x02, 0x01, 0x00, 0x02, 0x05, 0x05, 0x00, 0x03, 0x07, 0x01, 0x01
        /*0010*/ 	.byte	0x02, 0x03, 0x00, 0x00, 0x02, 0x06, 0x01, 0x00, 0x04, 0x0b, 0x08, 0x00, 0x01, 0x00, 0x00, 0x00
        /*0020*/ 	.byte	0x00, 0x00, 0x00, 0x00


//--------------------- .nv.info._Z16normalize_vectorPffi --------------------------
	.section	.nv.info._Z16normalize_vectorPffi,"",@"SHT_CUDA_INFO"
	.sectionflags	@""
	.align	4


	//----- nvinfo : EIATTR_CUDA_API_VERSION
	.align		4
        /*0000*/ 	.byte	0x04, 0x37
        /*0002*/ 	.short	(.L_15 - .L_14)
.L_14:
        /*0004*/ 	.word	0x00000082


	//----- nvinfo : EIATTR_KPARAM_INFO
	.align		4
.L_15:
        /*0008*/ 	.byte	0x04, 0x17
        /*000a*/ 	.short	(.L_17 - .L_16)
.L_16:
        /*000c*/ 	.word	0x00000000
        /*0010*/ 	.short	0x0002
        /*0012*/ 	.short	0x000c
        /*0014*/ 	.byte	0x00, 0xf0, 0x11, 0x00


	//----- nvinfo : EIATTR_KPARAM_INFO
	.align		4
.L_17:
        /*0018*/ 	.byte	0x04, 0x17
        /*001a*/ 	.short	(.L_19 - .L_18)
.L_18:
        /*001c*/ 	.word	0x00000000
        /*0020*/ 	.short	0x0001
        /*0022*/ 	.short	0x0008
        /*0024*/ 	.byte	0x00, 0xf0, 0x11, 0x00


	//----- nvinfo : EIATTR_KPARAM_INFO
	.align		4
.L_19:
        /*0028*/ 	.byte	0x04, 0x17
        /*002a*/ 	.short	(.L_21 - .L_20)
.L_20:
        /*002c*/ 	.word	0x00000000
        /*0030*/ 	.short	0x0000
        /*0032*/ 	.short	0x0000
        /*0034*/ 	.byte	0x00, 0xf5, 0x21, 0x00


	//----- nvinfo : EIATTR_SPARSE_MMA_MASK
	.align		4
.L_21:
        /*0038*/ 	.byte	0x03, 0x50
        /*003a*/ 	.short	0x0000


	//----- nvinfo : EIATTR_MAXREG_COUNT
	.align		4
        /*003c*/ 	.byte	0x03, 0x1b
        /*003e*/ 	.short	0x00ff


	//----- nvinfo : EIATTR_MERCURY_ISA_VERSION
	.align		4
        /*0040*/ 	.byte	0x03, 0x5f
        /*0042*/ 	.short	0x0101


	//----- nvinfo : EIATTR_VRC_CTA_INIT_COUNT
	.align		4
        /*0044*/ 	.byte	0x02, 0x4a
	.zero		1
	.zero		1


	//----- nvinfo : EIATTR_EXIT_INSTR_OFFSETS
	.align		4
        /*0048*/ 	.byte	0x04, 0x1c
        /*004a*/ 	.short	(.L_23 - .L_22)


	//   ....[0]....
.L_22:
        /*004c*/ 	.word	0x00000070


	//   ....[1]....
        /*0050*/ 	.word	0x000001b0


	//----- nvinfo : EIATTR_CRS_STACK_SIZE
	.align		4
.L_23:
        /*0054*/ 	.byte	0x04, 0x1e
        /*0056*/ 	.short	(.L_25 - .L_24)
.L_24:
        /*0058*/ 	.word	0x00000000


	//----- nvinfo : EIATTR_CBANK_PARAM_SIZE
	.align		4
.L_25:
        /*005c*/ 	.byte	0x03, 0x19
        /*005e*/ 	.short	0x0010


	//----- nvinfo : EIATTR_PARAM_CBANK
	.align		4
        /*0060*/ 	.byte	0x04, 0x0a
        /*0062*/ 	.short	(.L_27 - .L_26)
	.align		4
.L_26:
        /*0064*/ 	.word	index@(.nv.constant0._Z16normalize_vectorPffi)
        /*0068*/ 	.short	0x0380
        /*006a*/ 	.short	0x0010


	//----- nvinfo : EIATTR_SW_WAR
	.align		4
.L_27:
        /*006c*/ 	.byte	0x04, 0x36
        /*006e*/ 	.short	(.L_29 - .L_28)
.L_28:
        /*0070*/ 	.word	0x00000008
.L_29:


//--------------------- .nv.info._Z20compute_squared_normPKfPfi --------------------------
	.section	.nv.info._Z20compute_squared_normPKfPfi,"",@"SHT_CUDA_INFO"
	.sectionflags	@""
	.align	4


	//----- nvinfo : EIATTR_CUDA_API_VERSION
	.align		4
        /*0000*/ 	.byte	0x04, 0x37
        /*0002*/ 	.short	(.L_31 - .L_30)
.L_30:
        /*0004*/ 	.word	0x00000082


	//----- nvinfo : EIATTR_KPARAM_INFO
	.align		4
.L_31:
        /*0008*/ 	.byte	0x04, 0x17
        /*000a*/ 	.short	(.L_33 - .L_32)
.L_32:
        /*000c*/ 	.word	0x00000000
        /*0010*/ 	.short	0x0002
        /*0012*/ 	.short	0x0010
        /*0014*/ 	.byte	0x00, 0xf0, 0x11, 0x00


	//----- nvinfo : EIATTR_KPARAM_INFO
	.align		4
.L_33:
        /*0018*/ 	.byte	0x04, 0x17
        /*001a*/ 	.short	(.L_35 - .L_34)
.L_34:
        /*001c*/ 	.word	0x00000000
        /*0020*/ 	.short	0x0001
        /*0022*/ 	.short	0x0008
        /*0024*/ 	.byte	0x00, 0xf5, 0x21, 0x00


	//----- nvinfo : EIATTR_KPARAM_INFO
	.align		4
.L_35:
        /*0028*/ 	.byte	0x04, 0x17
        /*002a*/ 	.short	(.L_37 - .L_36)
.L_36:
        /*002c*/ 	.word	0x00000000
        /*0030*/ 	.short	0x0000
        /*0032*/ 	.short	0x0000
        /*0034*/ 	.byte	0x00, 0xf5, 0x21, 0x00


	//----- nvinfo : EIATTR_SPARSE_MMA_MASK
	.align		4
.L_37:
        /*0038*/ 	.byte	0x03, 0x50
        /*003a*/ 	.short	0x0000


	//----- nvinfo : EIATTR_MAXREG_COUNT
	.align		4
        /*003c*/ 	.byte	0x03, 0x1b
        /*003e*/ 	.short	0x00ff


	//----- nvinfo : EIATTR_NUM_BARRIERS
	.align		4
        /*0040*/ 	.byte	0x02, 0x4c
        /*0042*/ 	.byte	0x01
	.zero		1


	//----- nvinfo : EIATTR_MERCURY_ISA_VERSION
	.align		4
        /*0044*/ 	.byte	0x03, 0x5f
        /*0046*/ 	.short	0x0101


	//----- nvinfo : EIATTR_VRC_CTA_INIT_COUNT
	.align		4
        /*0048*/ 	.byte	0x02, 0x4a
	.zero		1
	.zero		1


	//----- nvinfo : EIATTR_EXIT_INSTR_OFFSETS
	.align		4
        /*004c*/ 	.byte	0x04, 0x1c
        /*004e*/ 	.short	(.L_39 - .L_38)


	//   ....[0]....
.L_38:
        /*0050*/ 	.word	0x000004d0


	//   ....[1]....
        /*0054*/ 	.word	0x00000510


	//----- nvinfo : EIATTR_CRS_STACK_SIZE
	.align		4
.L_39:
        /*0058*/ 	.byte	0x04, 0x1e
        /*005a*/ 	.short	(.L_41 - .L_40)
.L_40:
        /*005c*/ 	.word	0x00000000


	//----- nvinfo : EIATTR_CBANK_PARAM_SIZE
	.align		4
.L_41:
        /*0060*/ 	.byte	0x03, 0x19
        /*0062*/ 	.short	0x0014


	//----- nvinfo : EIATTR_PARAM_CBANK
	.align		4
        /*0064*/ 	.byte	0x04, 0x0a
        /*0066*/ 	.short	(.L_43 - .L_42)
	.align		4
.L_42:
        /*0068*/ 	.word	index@(.nv.constant0._Z20compute_squared_normPKfPfi)
        /*006c*/ 	.short	0x0380
        /*006e*/ 	.short	0x0014


	//----- nvinfo : EIATTR_SW_WAR
	.align		4
.L_43:
        /*0070*/ 	.byte	0x04, 0x36
        /*0072*/ 	.short	(.L_45 - .L_44)
.L_44:
        /*0074*/ 	.word	0x00000008
.L_45:


//--------------------- .nv.callgraph             --------------------------
	.section	.nv.callgraph,"",@"SHT_CUDA_CALLGRAPH"
	.align	4
	.sectionentsize	8
	.align		4
        /*0000*/ 	.word	0x00000000
	.align		4
        /*0004*/ 	.word	0xffffffff
	.align		4
        /*0008*/ 	.word	0x00000000
	.align		4
        /*000c*/ 	.word	0xfffffffe
	.align		4
        /*0010*/ 	.word	0x00000000
	.align		4
        /*0014*/ 	.word	0xfffffffd
	.align		4
        /*0018*/ 	.word	0x00000000
	.align		4
        /*001c*/ 	.word	0xfffffffc


//--------------------- .text._Z16normalize_vectorPffi --------------------------
	.section	.text._Z16normalize_vectorPffi,"ax",@progbits
	.align	128
        .global         _Z16normalize_vectorPffi
        .type           _Z16normalize_vectorPffi,@function
        .size           _Z16normalize_vectorPffi,(.L_x_18 - _Z16normalize_vectorPffi)
        .other          _Z16normalize_vectorPffi,@"STO_CUDA_ENTRY STV_DEFAULT"
_Z16normalize_vectorPffi:
.text._Z16normalize_vectorPffi:
[----:B------:R-:W-:Y:S01]  /*0000*/  LDC R1, c[0x0][0x37c] ;  /* 0x0000df00ff017b82 */ /* 0x000fe20000000800 */
[----:B------:R-:W0:Y:S07]  /*0010*/  S2R R0, SR_TID.X ;  /* 0x0000000000007919 */ /* 0x000e2e0000002100 */
[----:B------:R-:W0:Y:S01]  /*0020*/  S2UR UR4, SR_CTAID.X ;  /* 0x00000000000479c3 */ /* 0x000e220000002500 */
[----:B------:R-:W1:Y:S07]  /*0030*/  LDCU UR5, c[0x0][0x38c] ;  /* 0x00007180ff0577ac */ /* 0x000e6e0008000800 */
[----:B------:R-:W0:Y:S02]  /*0040*/  LDC R3, c[0x0][0x360] ;  /* 0x0000d800ff037b82 */ /* 0x000e240000000800 */
[----:B0-----:R-:W-:-:S05]  /*0050*/  IMAD R3, R3, UR4, R0 ;  /* 0x0000000403037c24 */ /* 0x001fca000f8e0200 */
[----:B-1----:R-:W-:-:S13]  /*0060*/  ISETP.GE.AND P0, PT, R3, UR5, PT ;  /* 0x0000000503007c0c */ /* 0x002fda000bf06270 */
[----:B------:R-:W-:Y:S05]  /*0070*/  @P0 EXIT ;  /* 0x000000000000094d */ /* 0x000fea0003800000 */
[----:B------:R-:W0:Y:S01]  /*0080*/  LDC.64 R4, c[0x0][0x380] ;  /* 0x0000e000ff047b82 */ /* 0x000e220000000a00 */
[----:B------:R-:W1:Y:S07]  /*0090*/  LDCU.64 UR4, c[0x0][0x358] ;  /* 0x00006b00ff0477ac */ /* 0x000e6e0008000a00 */
[----:B------:R-:W2:Y:S01]  /*00a0*/  LDC R7, c[0x0][0x388] ;  /* 0x0000e200ff077b82 */ /* 0x000ea20000000800 */
[----:B0-----:R-:W-:-:S05]  /*00b0*/  IMAD.WIDE R4, R3, 0x4, R4 ;  /* 0x0000000403047825 */ /* 0x001fca00078e0204 */
[----:B-1----:R-:W3:Y:S01]  /*00c0*/  LDG.E R0, desc[UR4][R4.64] ;  /* 0x0000000404007981 */ /* 0x002ee2000c1e1900 */
[----:B------:R-:W-:Y:S01]  /*00d0*/  BSSY.RECONVERGENT B0, `(.L_x_0) ;  /* 0x000000c000007945 */ /* 0x000fe20003800200 */
[----:B--2---:R-:W0:Y:S02]  /*00e0*/  MUFU.RCP R2, R7 ;  /* 0x0000000700027308 */ /* 0x004e240000001000 */
[----:B0-----:R-:W-:-:S04]  /*00f0*/  FFMA R3, R2, -R7, 1 ;  /* 0x3f80000002037423 */ /* 0x001fc80000000807 */
[----:B------:R-:W-:Y:S02]  /*0100*/  FFMA R3, R2, R3, R2 ;  /* 0x0000000302037223 */ /* 0x000fe40000000002 */
[----:B---3--:R-:W0:Y:S02]  /*0110*/  FCHK P0, R0, R7 ;  /* 0x0000000700007302 */ /* 0x008e240000000000 */
[----:B------:R-:W-:-:S04]  /*0120*/  FFMA R2, R0, R3, RZ ;  /* 0x0000000300027223 */ /* 0x000fc800000000ff */
[----:B------:R-:W-:-:S04]  /*0130*/  FFMA R6, R2, -R7, R0 ;  /* 0x8000000702067223 */ /* 0x000fc80000000000 */
[----:B------:R-:W-:Y:S01]  /*0140*/  FFMA R3, R3, R6, R2 ;  /* 0x0000000603037223 */ /* 0x000fe20000000002 */
[----:B0-----:R-:W-:Y:S06]  /*0150*/  @!P0 BRA `(.L_x_1) ;  /* 0x00000000000c8947 */ /* 0x001fec0003800000 */
[----:B------:R-:W-:-:S07]  /*0160*/  MOV R2, 0x180 ;  /* 0x0000018000027802 */ /* 0x000fce0000000f00 */
[----:B------:R-:W-:Y:S05]  /*0170*/  CALL.REL.NOINC `($__internal_0_$__cuda_sm3x_div_rn_noftz_f32_slowpath) ;  /* 0x0000000000107944 */ /* 0x000fea0003c00000 */
[----:B------:R-:W-:-:S07]  /*0180*/  IMAD.MOV.U32 R3, RZ, RZ, R0 ;  /* 0x000000ffff037224 */ /* 0x000fce00078e0000 */
.L_x_1:
[----:B------:R-:W-:Y:S05]  /*0190*/  BSYNC.RECONVERGENT B0 ;  /* 0x0000000000007941 */ /* 0x000fea0003800200 */
.L_x_0:
[----:B------:R-:W-:Y:S01]  /*01a0*/  STG.E desc[UR4][R4.64], R3 ;  /* 0x0000000304007986 */ /* 0x000fe2000c101904 */
[----:B------:R-:W-:Y:S05]  /*01b0*/  EXIT ;  /* 0x000000000000794d */ /* 0x000fea0003800000 */
        .weak           $__internal_0_$__cuda_sm3x_div_rn_noftz_f32_slowpath
        .type           $__internal_0_$__cuda_sm3x_div_rn_noftz_f32_slowpath,@function
        .size           $__internal_0_$__cuda_sm3x_div_rn_noftz_f32_slowpath,(.L_x_18 - $__internal_0_$__cuda_sm3x_div_rn_noftz_f32_slowpath)
$__internal_0_$__cuda_sm3x_div_rn_noftz_f32_slowpath:
[----:B------:R-:W0:Y:S01]  /*01c0*/  LDC R3, c[0x0][0x388] ;  /* 0x0000e200ff037b82 */ /* 0x000e220000000800 */
[--C-:B------:R-:W-:Y:S01]  /*01d0*/  SHF.R.U32.HI R6, RZ, 0x17, R0.reuse ;  /* 0x00000017ff067819 */ /* 0x100fe20000011600 */
[----:B------:R-:W1:Y:S01]  /*01e0*/  LDCU UR6, c[0x0][0x388] ;  /* 0x00007100ff0677ac */ /* 0x000e620008000800 */
[----:B------:R-:W-:Y:S01]  /*01f0*/  BSSY.RECONVERGENT B1, `(.L_x_2) ;  /* 0x0000064000017945 */ /* 0x000fe20003800200 */
[----:B------:R-:W-:Y:S01]  /*0200*/  IMAD.MOV.U32 R8, RZ, RZ, R0 ;  /* 0x000000ffff087224 */ /* 0x000fe200078e0000 */
[----:B------:R-:W-:-:S05]  /*0210*/  LOP3.LUT R6, R6, 0xff, RZ, 0xc0, !PT ;  /* 0x000000ff06067812 */ /* 0x000fca00078ec0ff */
[----:B------:R-:W-:Y:S02]  /*0220*/  VIADD R11, R6, 0xffffffff ;  /* 0xffffffff060b7836 */ /* 0x000fe40000000000 */
[----:B-1----:R-:W-:Y:S01]  /*0230*/  IMAD.U32 R9, RZ, RZ, UR6 ;  /* 0x00000006ff097e24 */ /* 0x002fe2000f8e00ff */
[----:B0-----:R-:W-:-:S04]  /*0240*/  SHF.R.U32.HI R7, RZ, 0x17, R3 ;  /* 0x00000017ff077819 */ /* 0x001fc80000011603 */
[----:B------:R-:W-:-:S05]  /*0250*/  LOP3.LUT R7, R7, 0xff, RZ, 0xc0, !PT ;  /* 0x000000ff07077812 */ /* 0x000fca00078ec0ff */
[----:B------:R-:W-:-:S05]  /*0260*/  VIADD R12, R7, 0xffffffff ;  /* 0xffffffff070c7836 */ /* 0x000fca0000000000 */
[----:B------:R-:W-:-:S04]  /*0270*/  ISETP.GT.U32.AND P0, PT, R12, 0xfd, PT ;  /* 0x000000fd0c00780c */ /* 0x000fc80003f04070 */
[----:B------:R-:W-:-:S13]  /*0280*/  ISETP.GT.U32.OR P0, PT, R11, 0xfd, P0 ;  /* 0x000000fd0b00780c */ /* 0x000fda0000704470 */
[----:B------:R-:W-:Y:S01]  /*0290*/  @!P0 IMAD.MOV.U32 R10, RZ, RZ, RZ ;  /* 0x000000ffff0a8224 */ /* 0x000fe200078e00ff */
[----:B------:R-:W-:Y:S06]  /*02a0*/  @!P0 BRA `(.L_x_3) ;  /* 0x00000000005c8947 */ /* 0x000fec0003800000 */
[----:B------:R-:W-:Y:S02]  /*02b0*/  FSETP.GTU.FTZ.AND P1, PT, |R3|, +INF , PT ;  /* 0x7f8000000300780b */ /* 0x000fe40003f3c200 */
[----:B------:R-:W-:-:S04]  /*02c0*/  FSETP.GTU.FTZ.AND P0, PT, |R0|, +INF , PT ;  /* 0x7f8000000000780b */ /* 0x000fc80003f1c200 */
[----:B------:R-:W-:-:S13]  /*02d0*/  PLOP3.LUT P0, PT, P0, P1, PT, 0xf8, 0x8f ;  /* 0x00000000008f781c */ /* 0x000fda0000703f70 */
[----:B------:R-:W-:Y:S05]  /*02e0*/  @P0 BRA `(.L_x_4) ;  /* 0x00000004004c0947 */ /* 0x000fea0003800000 */
[----:B------:R-:W-:-:S13]  /*02f0*/  LOP3.LUT P0, RZ, R9, 0x7fffffff, R8, 0xc8, !PT ;  /* 0x7fffffff09ff7812 */ /* 0x000fda000780c808 */
[----:B------:R-:W-:Y:S05]  /*0300*/  @!P0 BRA `(.L_x_5) ;  /* 0x00000004003c8947 */ /* 0x000fea0003800000 */
[C---:B------:R-:W-:Y:S02]  /*0310*/  FSETP.NEU.FTZ.AND P2, PT, |R0|.reuse, +INF , PT ;  /* 0x7f8000000000780b */ /* 0x040fe40003f5d200 */
[----:B------:R-:W-:Y:S02]  /*0320*/  FSETP.NEU.FTZ.AND P1, PT, |R3|, +INF , PT ;  /* 0x7f8000000300780b */ /* 0x000fe40003f3d200 */
[----:B------:R-:W-:-:S11]  /*0330*/  FSETP.NEU.FTZ.AND P0, PT, |R0|, +INF , PT ;  /* 0x7f8000000000780b */ /* 0x000fd60003f1d200 */
[----:B------:R-:W-:Y:S05]  /*0340*/  @!P1 BRA !P2, `(.L_x_5) ;  /* 0x00000004002c9947 */ /* 0x000fea0005000000 */
[----:B------:R-:W-:-:S04]  /*0350*/  LOP3.LUT P2, RZ, R8, 0x7fffffff, RZ, 0xc0, !PT ;  /* 0x7fffffff08ff7812 */ /* 0x000fc8000784c0ff */
[----:B------:R-:W-:-:S13]  /*0360*/  PLOP3.LUT P1, PT, P1, P2, PT, 0x2f, 0xf2 ;  /* 0x0000000000f2781c */ /* 0x000fda0000f24577 */
[----:B------:R-:W-:Y:S05]  /*0370*/  @P1 BRA `(.L_x_6) ;  /* 0x0000000400181947 */ /* 0x000fea0003800000 */
[----:B------:R-:W-:-:S04]  /*0380*/  LOP3.LUT P1, RZ, R9, 0x7fffffff, RZ, 0xc0, !PT ;  /* 0x7fffffff09ff7812 */ /* 0x000fc8000782c0ff */
[----:B------:R-:W-:-:S13]  /*0390*/  PLOP3.LUT P0, PT, P0, P1, PT, 0x2f, 0xf2 ;  /* 0x0000000000f2781c */ /* 0x000fda0000702577 */
[----:B------:R-:W-:Y:S05]  /*03a0*/  @P0 BRA `(.L_x_7) ;  /* 0x0000000400000947 */ /* 0x000fea0003800000 */
[----:B------:R-:W-:Y:S02]  /*03b0*/  ISETP.GE.AND P0, PT, R11, RZ, PT ;  /* 0x000000ff0b00720c */ /* 0x000fe40003f06270 */
[----:B------:R-:W-:-:S11]  /*03c0*/  ISETP.GE.AND P1, PT, R12, RZ, PT ;  /* 0x000000ff0c00720c */ /* 0x000fd60003f26270 */
[----:B------:R-:W-:Y:S02]  /*03d0*/  @P0 IMAD.MOV.U32 R10, RZ, RZ, RZ ;  /* 0x000000ffff0a0224 */ /* 0x000fe400078e00ff */
[----:B------:R-:W-:Y:S01]  /*03e0*/  @!P0 FFMA R8, R0, 1.84467440737095516160e+19, RZ ;  /* 0x5f80000000088823 */ /* 0x000fe200000000ff */
[----:B------:R-:W-:Y:S02]  /*03f0*/  @!P0 IMAD.MOV.U32 R10, RZ, RZ, -0x40 ;  /* 0xffffffc0ff0a8424 */ /* 0x000fe400078e00ff */
[----:B------:R-:W-:Y:S02]  /*0400*/  @!P1 FFMA R9, R3, 1.84467440737095516160e+19, RZ ;  /* 0x5f80000003099823 */ /* 0x000fe400000000ff */
[----:B------:R-:W-:-:S07]  /*0410*/  @!P1 VIADD R10, R10, 0x40 ;  /* 0x000000400a0a9836 */ /* 0x000fce0000000000 */
.L_x_3:
[----:B------:R-:W-:Y:S01]  /*0420*/  LEA R0, R7, 0xc0800000, 0x17 ;  /* 0xc080000007007811 */ /* 0x000fe200078eb8ff */
[----:B------:R-:W-:Y:S01]  /*0430*/  VIADD R6, R6, 0xffffff81 ;  /* 0xffffff8106067836 */ /* 0x000fe20000000000 */
[----:B------:R-:W-:Y:S03]  /*0440*/  BSSY.RECONVERGENT B2, `(.L_x_8) ;  /* 0x0000035000027945 */ /* 0x000fe60003800200 */
[----:B------:R-:W-:Y:S01]  /*0450*/  IMAD.IADD R9, R9, 0x1, -R0 ;  /* 0x0000000109097824 */ /* 0x000fe200078e0a00 */
[C---:B------:R-:W-:Y:S01]  /*0460*/  IADD3 R7, PT, PT, R6.reuse, 0x7f, -R7 ;  /* 0x0000007f06077810 */ /* 0x040fe20007ffe807 */
[----:B------:R-:W-:Y:S02]  /*0470*/  IMAD R0, R6, -0x800000, R8 ;  /* 0xff80000006007824 */ /* 0x000fe400078e0208 */
[----:B------:R-:W0:Y:S01]  /*0480*/  MUFU.RCP R3, R9 ;  /* 0x0000000900037308 */ /* 0x000e220000001000 */
[----:B------:R-:W-:Y:S01]  /*0490*/  FADD.FTZ R11, -R9, -RZ ;  /* 0x800000ff090b7221 */ /* 0x000fe20000010100 */
[----:B------:R-:W-:-:S03]  /*04a0*/  IMAD.IADD R7, R7, 0x1, R10 ;  /* 0x0000000107077824 */ /* 0x000fc600078e020a */
[----:B0-----:R-:W-:-:S04]  /*04b0*/  FFMA R12, R3, R11, 1 ;  /* 0x3f800000030c7423 */ /* 0x001fc8000000000b */
[----:B------:R-:W-:-:S04]  /*04c0*/  FFMA R12, R3, R12, R3 ;  /* 0x0000000c030c7223 */ /* 0x000fc80000000003 */
[----:B------:R-:W-:-:S04]  /*04d0*/  FFMA R3, R0, R12, RZ ;  /* 0x0000000c00037223 */ /* 0x000fc800000000ff */
[----:B------:R-:W-:-:S04]  /*04e0*/  FFMA R8, R11, R3, R0 ;  /* 0x000000030b087223 */ /* 0x000fc80000000000 */
[----:B------:R-:W-:-:S04]  /*04f0*/  FFMA R13, R12, R8, R3 ;  /* 0x000000080c0d7223 */ /* 0x000fc80000000003 */
[----:B------:R-:W-:-:S04]  /*0500*/  FFMA R8, R11, R13, R0 ;  /* 0x0000000d0b087223 */ /* 0x000fc80000000000 */
[----:B------:R-:W-:-:S05]  /*0510*/  FFMA R0, R12, R8, R13 ;  /* 0x000000080c007223 */ /* 0x000fca000000000d */
[----:B------:R-:W-:-:S04]  /*0520*/  SHF.R.U32.HI R3, RZ, 0x17, R0 ;  /* 0x00000017ff037819 */ /* 0x000fc80000011600 */
[----:B------:R-:W-:-:S05]  /*0530*/  LOP3.LUT R3, R3, 0xff, RZ, 0xc0, !PT ;  /* 0x000000ff03037812 */ /* 0x000fca00078ec0ff */
[----:B------:R-:W-:-:S04]  /*0540*/  IMAD.IADD R9, R3, 0x1, R7 ;  /* 0x0000000103097824 */ /* 0x000fc800078e0207 */
[----:B------:R-:W-:-:S05]  /*0550*/  VIADD R3, R9, 0xffffffff ;  /* 0xffffffff09037836 */ /* 0x000fca0000000000 */
[----:B------:R-:W-:-:S13]  /*0560*/  ISETP.GE.U32.AND P0, PT, R3, 0xfe, PT ;  /* 0x000000fe0300780c */ /* 0x000fda0003f06070 */
[----:B------:R-:W-:Y:S05]  /*0570*/  @!P0 BRA `(.L_x_9) ;  /* 0x0000000000808947 */ /* 0x000fea0003800000 */
[----:B------:R-:W-:-:S13]  /*0580*/  ISETP.GT.AND P0, PT, R9, 0xfe, PT ;  /* 0x000000fe0900780c */ /* 0x000fda0003f04270 */
[----:B------:R-:W-:Y:S05]  /*0590*/  @P0 BRA `(.L_x_10) ;  /* 0x00000000006c0947 */ /* 0x000fea0003800000 */
[----:B------:R-:W-:-:S13]  /*05a0*/  ISETP.GE.AND P0, PT, R9, 0x1, PT ;  /* 0x000000010900780c */ /* 0x000fda0003f06270 */
[----:B------:R-:W-:Y:S05]  /*05b0*/  @P0 BRA `(.L_x_11) ;  /* 0x0000000000740947 */ /* 0x000fea0003800000 */
[----:B------:R-:W-:Y:S02]  /*05c0*/  ISETP.GE.AND P0, PT, R9, -0x18, PT ;  /* 0xffffffe80900780c */ /* 0x000fe40003f06270 */
[----:B------:R-:W-:-:S11]  /*05d0*/  LOP3.LUT R0, R0, 0x80000000, RZ, 0xc0, !PT ;  /* 0x8000000000007812 */ /* 0x000fd600078ec0ff */
[----:B------:R-:W-:Y:S05]  /*05e0*/  @!P0 BRA `(.L_x_11) ;  /* 0x0000000000688947 */ /* 0x000fea0003800000 */
[CCC-:B------:R-:W-:Y:S01]  /*05f0*/  FFMA.RZ R3, R12.reuse, R8.reuse, R13.reuse ;  /* 0x000000080c037223 */ /* 0x1c0fe2000000c00d */
[CCC-:B------:R-:W-:Y:S01]  /*0600*/  FFMA.RM R6, R12.reuse, R8.reuse, R13.reuse ;  /* 0x000000080c067223 */ /* 0x1c0fe2000000400d */
[C---:B------:R-:W-:Y:S02]  /*0610*/  ISETP.NE.AND P2, PT, R9.reuse, RZ, PT ;  /* 0x000000ff0900720c */ /* 0x040fe40003f45270 */
[----:B------:R-:W-:Y:S02]  /*0620*/  ISETP.NE.AND P1, PT, R9, RZ, PT ;  /* 0x000000ff0900720c */ /* 0x000fe40003f25270 */
[----:B------:R-:W-:Y:S01]  /*0630*/  LOP3.LUT R7, R3, 0x7fffff, RZ, 0xc0, !PT ;  /* 0x007fffff03077812 */ /* 0x000fe200078ec0ff */
[----:B------:R-:W-:Y:S01]  /*0640*/  FFMA.RP R3, R12, R8, R13 ;  /* 0x000000080c037223 */ /* 0x000fe2000000800d */
[----:B------:R-:W-:Y:S02]  /*0650*/  VIADD R8, R9, 0x20 ;  /* 0x0000002009087836 */ /* 0x000fe40000000000 */
[----:B------:R-:W-:Y:S01]  /*0660*/  LOP3.LUT R7, R7, 0x800000, RZ, 0xfc, !PT ;  /* 0x0080000007077812 */ /* 0x000fe200078efcff */
[----:B------:R-:W-:Y:S01]  /*0670*/  IMAD.MOV R9, RZ, RZ, -R9 ;  /* 0x000000ffff097224 */ /* 0x000fe200078e0a09 */
[----:B------:R-:W-:-:S02]  /*0680*/  FSETP.NEU.FTZ.AND P0, PT, R3, R6, PT ;  /* 0x000000060300720b */ /* 0x000fc40003f1d000 */
[----:B------:R-:W-:Y:S02]  /*0690*/  SHF.L.U32 R8, R7, R8, RZ ;  /* 0x0000000807087219 */ /* 0x000fe400000006ff */
[----:B------:R-:W-:Y:S02]  /*06a0*/  SEL R6, R9, RZ, P2 ;  /* 0x000000ff09067207 */ /* 0x000fe40001000000 */
[----:B------:R-:W-:Y:S02]  /*06b0*/  ISETP.NE.AND P1, PT, R8, RZ, P1 ;  /* 0x000000ff0800720c */ /* 0x000fe40000f25270 */
[----:B------:R-:W-:Y:S02]  /*06c0*/  SHF.R.U32.HI R6, RZ, R6, R7 ;  /* 0x00000006ff067219 */ /* 0x000fe40000011607 */
[----:B------:R-:W-:Y:S02]  /*06d0*/  PLOP3.LUT P0, PT, P0, P1, PT, 0xf8, 0x8f ;  /* 0x00000000008f781c */ /* 0x000fe40000703f70 */
[----:B------:R-:W-:-:S02]  /*06e0*/  SHF.R.U32.HI R8, RZ, 0x1, R6 ;  /* 0x00000001ff087819 */ /* 0x000fc40000011606 */
[----:B------:R-:W-:-:S04]  /*06f0*/  SEL R3, RZ, 0x1, !P0 ;  /* 0x00000001ff037807 */ /* 0x000fc80004000000 */
[----:B------:R-:W-:-:S04]  /*0700*/  LOP3.LUT R3, R3, 0x1, R8, 0xf8, !PT ;  /* 0x0000000103037812 */ /* 0x000fc800078ef808 */
[----:B------:R-:W-:-:S05]  /*0710*/  LOP3.LUT R3, R3, R6, RZ, 0xc0, !PT ;  /* 0x0000000603037212 */ /* 0x000fca00078ec0ff */
[----:B------:R-:W-:-:S05]  /*0720*/  IMAD.IADD R3, R8, 0x1, R3 ;  /* 0x0000000108037824 */ /* 0x000fca00078e0203 */
[----:B------:R-:W-:Y:S01]  /*0730*/  LOP3.LUT R0, R3, R0, RZ, 0xfc, !PT ;  /* 0x0000000003007212 */ /* 0x000fe200078efcff */
[----:B------:R-:W-:Y:S06]  /*0740*/  BRA `(.L_x_11) ;  /* 0x0000000000107947 */ /* 0x000fec0003800000 */
.L_x_10:
[----:B------:R-:W-:-:S04]  /*0750*/  LOP3.LUT R0, R0, 0x80000000, RZ, 0xc0, !PT ;  /* 0x8000000000007812 */ /* 0x000fc800078ec0ff */
[----:B------:R-:W-:Y:S01]  /*0760*/  LOP3.LUT R0, R0, 0x7f800000, RZ, 0xfc, !PT ;  /* 0x7f80000000007812 */ /* 0x000fe200078efcff */
[----:B------:R-:W-:Y:S06]  /*0770*/  BRA `(.L_x_11) ;  /* 0x0000000000047947 */ /* 0x000fec0003800000 */
.L_x_9:
[----:B------:R-:W-:-:S07]  /*0780*/  IMAD R0, R7, 0x800000, R0 ;  /* 0x0080000007007824 */ /* 0x000fce00078e0200 */
.L_x_11:
[----:B------:R-:W-:Y:S05]  /*0790*/  BSYNC.RECONVERGENT B2 ;  /* 0x0000000000027941 */ /* 0x000fea0003800200 */
.L_x_8:
[----:B------:R-:W-:Y:S05]  /*07a0*/  BRA `(.L_x_12) ;  /* 0x0000000000207947 */ /* 0x000fea0003800000 */
.L_x_7:
[----:B------:R-:W-:-:S04]  /*07b0*/  LOP3.LUT R0, R9, 0x80000000, R8, 0x48, !PT ;  /* 0x8000000009007812 */ /* 0x000fc800078e4808 */
[----:B------:R-:W-:Y:S01]  /*07c0*/  LOP3.LUT R0, R0, 0x7f800000, RZ, 0xfc, !PT ;  /* 0x7f80000000007812 */ /* 0x000fe200078efcff */
[----:B------:R-:W-:Y:S06]  /*07d0*/  BRA `(.L_x_12) ;  /* 0x0000000000147947 */ /* 0x000fec0003800000 */
.L_x_6:
[----:B------:R-:W-:Y:S01]  /*07e0*/  LOP3.LUT R0, R9, 0x80000000, R8, 0x48, !PT ;  /* 0x8000000009007812 */ /* 0x000fe200078e4808 */
[----:B------:R-:W-:Y:S06]  /*07f0*/  BRA `(.L_x_12) ;  /* 0x00000000000c7947 */ /* 0x000fec0003800000 */
.L_x_5:
[----:B------:R-:W0:Y:S01]  /*0800*/  MUFU.RSQ R0, -QNAN ;  /* 0xffc0000000007908 */ /* 0x000e220000001400 */
[----:B------:R-:W-:Y:S05]  /*0810*/  BRA `(.L_x_12) ;  /* 0x0000000000047947 */ /* 0x000fea0003800000 */
.L_x_4:
[----:B------:R-:W-:-:S07]  /*0820*/  FADD.FTZ R0, R0, R3 ;  /* 0x0000000300007221 */ /* 0x000fce0000010000 */
.L_x_12:
[----:B------:R-:W-:Y:S05]  /*0830*/  BSYNC.RECONVERGENT B1 ;  /* 0x0000000000017941 */ /* 0x000fea0003800200 */
.L_x_2:
[----:B------:R-:W-:-:S04]  /*0840*/  IMAD.MOV.U32 R3, RZ, RZ, 0x0 ;  /* 0x00000000ff037424 */ /* 0x000fc800078e00ff */
[----:B0-----:R-:W-:Y:S05]  /*0850*/  RET.REL.NODEC R2 `(_Z16normalize_vectorPffi) ;  /* 0xfffffff402e87950 */ /* 0x001fea0003c3ffff */
.L_x_13:
[----:B------:R-:W-:-:S00]  /*0860*/  BRA `(.L_x_13) ;  /* 0xfffffffc00fc7947 */ /* 0x000fc0000383ffff */
[----:B------:R-:W-:-:S00]  /*0870*/  NOP ;  /* 0x0000000000007918 */ /* 0x000fc00000000000 */
        /* <DEDUP_REMOVED lines=8> */
.L_x_18:


//--------------------- .text._Z20compute_squared_normPKfPfi --------------------------
	.section	.text._Z20compute_squared_normPKfPfi,"ax",@progbits
	.align	128
        .global         _Z20compute_squared_normPKfPfi
        .type           _Z20compute_squared_normPKfPfi,@function
        .size           _Z20compute_squared_normPKfPfi,(.L_x_20 - _Z20compute_squared_normPKfPfi)
        .other          _Z20compute_squared_normPKfPfi,@"STO_CUDA_ENTRY STV_DEFAULT"
_Z20compute_squared_normPKfPfi:
.text._Z20compute_squared_normPKfPfi:
[----:B------:R-:W-:Y:S01]  /*0000*/  LDC R1, c[0x0][0x37c] ;  /* 0x0000df00ff017b82 */ /* 0x000fe20000000800 */
[----:B------:R-:W0:Y:S07]  /*0010*/  S2R R0, SR_TID.X ;  /* 0x0000000000007919 */ /* 0x000e2e0000002100 */
[----:B------:R-:W0:Y:S01]  /*0020*/  S2UR UR4, SR_CTAID.X ;  /* 0x00000000000479c3 */ /* 0x000e220000002500 */
[----:B------:R-:W1:Y:S01]  /*0030*/  LDCU UR8, c[0x0][0x390] ;  /* 0x00007200ff0877ac */ /* 0x000e620008000800 */
[----:B------:R-:W-:Y:S01]  /*0040*/  BSSY.RECONVERGENT B0, `(.L_x_14) ;  /* 0x0000012000007945 */ /* 0x000fe20003800200 */
[----:B------:R-:W-:Y:S01]  /*0050*/  HFMA2 R6, -RZ, RZ, 0, 0 ;  /* 0x00000000ff067431 */ /* 0x000fe200000001ff */
[----:B------:R-:W2:Y:S04]  /*0060*/  LDCU.64 UR6, c[0x0][0x358] ;  /* 0x00006b00ff0677ac */ /* 0x000ea80008000a00 */
[----:B------:R-:W0:Y:S02]  /*0070*/  LDC R3, c[0x0][0x360] ;  /* 0x0000d800ff037b82 */ /* 0x000e240000000800 */
[----:B0-----:R-:W-:-:S05]  /*0080*/  IMAD R2, R3, UR4, R0 ;  /* 0x0000000403027c24 */ /* 0x001fca000f8e0200 */
[----:B-1----:R-:W-:-:S13]  /*0090*/  ISETP.GE.AND P0, PT, R2, UR8, PT ;  /* 0x0000000802007c0c */ /* 0x002fda000bf06270 */
[----:B--2---:R-:W-:Y:S05]  /*00a0*/  @P0 BRA `(.L_x_15) ;  /* 0x00000000002c0947 */ /* 0x004fea0003800000 */
[----:B------:R-:W0:Y:S01]  /*00b0*/  LDC.64 R4, c[0x0][0x380] ;  /* 0x0000e000ff047b82 */ /* 0x000e220000000a00 */
[----:B------:R-:W1:Y:S01]  /*00c0*/  LDCU UR4, c[0x0][0x370] ;  /* 0x00006e00ff0477ac */ /* 0x000e620008000800 */
[----:B------:R-:W-:Y:S02]  /*00d0*/  MOV R7, R2 ;  /* 0x0000000200077202 */ /* 0x000fe40000000f00 */
[----:B------:R-:W-:Y:S01]  /*00e0*/  MOV R6, RZ ;  /* 0x000000ff00067202 */ /* 0x000fe20000000f00 */
[----:B-1----:R-:W-:-:S07]  /*00f0*/  IMAD R8, R3, UR4, RZ ;  /* 0x0000000403087c24 */ /* 0x002fce000f8e02ff */
.L_x_16:
[----:B0-----:R-:W-:-:S06]  /*0100*/  IMAD.WIDE R2, R7, 0x4, R4 ;  /* 0x0000000407027825 */ /* 0x001fcc00078e0204 */
[----:B------:R-:W2:Y:S01]  /*0110*/  LDG.E R3, desc[UR6][R2.64] ;  /* 0x0000000602037981 */ /* 0x000ea2000c1e1900 */
[----:B------:R-:W-:-:S04]  /*0120*/  IADD3 R7, PT, PT, R8, R7, RZ ;  /* 0x0000000708077210 */ /* 0x000fc80007ffe0ff */
[----:B------:R-:W-:Y:S01]  /*0130*/  ISETP.GE.AND P0, PT, R7, UR8, PT ;  /* 0x0000000807007c0c */ /* 0x000fe2000bf06270 */
[----:B--2---:R-:W-:-:S12]  /*0140*/  FFMA R6, R3, R3, R6 ;  /* 0x0000000303067223 */ /* 0x004fd80000000006 */
[----:B------:R-:W-:Y:S05]  /*0150*/  @!P0 BRA `(.L_x_16) ;  /* 0xfffffffc00e88947 */ /* 0x000fea000383ffff */
.L_x_15:
[----:B------:R-:W-:Y:S05]  /*0160*/  BSYNC.RECONVERGENT B0 ;  /* 0x0000000000007941 */ /* 0x000fea0003800200 */
.L_x_14:
[----:B------:R-:W0:Y:S01]  /*0170*/  S2UR UR5, SR_CgaCtaId ;  /* 0x00000000000579c3 */ /* 0x000e220000008800 */
[----:B------:R-:W-:Y:S01]  /*0180*/  UMOV UR4, 0x400 ;  /* 0x0000040000047882 */ /* 0x000fe20000000000 */
[C---:B------:R-:W-:Y:S02]  /*0190*/  ISETP.GT.U32.AND P1, PT, R0.reuse, 0x7f, PT ;  /* 0x0000007f0000780c */ /* 0x040fe40003f24070 */
[----:B------:R-:W-:Y:S01]  /*01a0*/  ISETP.GT.U32.AND P0, PT, R0, 0x3f, PT ;  /* 0x0000003f0000780c */ /* 0x000fe20003f04070 */
[----:B0-----:R-:W-:-:S06]  /*01b0*/  ULEA UR4, UR5, UR4, 0x18 ;  /* 0x0000000405047291 */ /* 0x001fcc000f8ec0ff */
[----:B------:R-:W-:-:S05]  /*01c0*/  LEA R3, R0, UR4, 0x2 ;  /* 0x0000000400037c11 */ /* 0x000fca000f8e10ff */
[----:B------:R-:W-:Y:S01]  /*01d0*/  STS [R3], R6 ;  /* 0x0000000603007388 */ /* 0x000fe20000000800 */
[----:B------:R-:W-:Y:S06]  /*01e0*/  BAR.SYNC.DEFER_BLOCKING 0x0 ;  /* 0x0000000000007b1d */ /* 0x000fec0000010000 */
[----:B------:R-:W-:Y:S04]  /*01f0*/  @!P1 LDS R2, [R3+0x200] ;  /* 0x0002000003029984 */ /* 0x000fe80000000800 */
[----:B------:R-:W0:Y:S02]  /*0200*/  @!P1 LDS R5, [R3] ;  /* 0x0000000003059984 */ /* 0x000e240000000800 */
[----:B0-----:R-:W-:-:S05]  /*0210*/  @!P1 FADD R2, R2, R5 ;  /* 0x0000000502029221 */ /* 0x001fca0000000000 */
[----:B------:R-:W-:Y:S01]  /*0220*/  @!P1 STS [R3], R2 ;  /* 0x0000000203009388 */ /* 0x000fe20000000800 */
[----:B------:R-:W-:Y:S01]  /*0230*/  BAR.SYNC.DEFER_BLOCKING 0x0 ;  /* 0x0000000000007b1d */ /* 0x000fe20000010000 */
[----:B------:R-:W-:-:S05]  /*0240*/  ISETP.GT.U32.AND P1, PT, R0, 0x1f, PT ;  /* 0x0000001f0000780c */ /* 0x000fca0003f24070 */
        /* <DEDUP_REMOVED lines=29> */
[----:B------:R-:W-:-:S05]  /*0420*/  ISETP.NE.AND P0, PT, R0, RZ, PT ;  /* 0x000000ff0000720c */ /* 0x000fca0003f05270 */
[----:B------:R-:W-:Y:S04]  /*0430*/  @!P1 LDS R2, [R3+0x8] ;  /* 0x0000080003029984 */ /* 0x000fe80000000800 */
[----:B------:R-:W0:Y:S02]  /*0440*/  @!P1 LDS R5, [R3] ;  /* 0x0000000003059984 */ /* 0x000e240000000800 */
[----:B0-----:R-:W-:-:S05]  /*0450*/  @!P1 FADD R2, R2, R5 ;  /* 0x0000000502029221 */ /* 0x001fca0000000000 */
[----:B------:R-:W-:Y:S01]  /*0460*/  @!P1 STS [R3], R2 ;  /* 0x0000000203009388 */ /* 0x000fe20000000800 */
[----:B------:R-:W-:Y:S06]  /*0470*/  BAR.SYNC.DEFER_BLOCKING 0x0 ;  /* 0x0000000000007b1d */ /* 0x000fec0000010000 */
[----:B------:R-:W-:Y:S04]  /*0480*/  @!P0 LDS R0, [UR4+0x4] ;  /* 0x00000404ff008984 */ /* 0x000fe80008000800 */
[----:B------:R-:W0:Y:S02]  /*0490*/  @!P0 LDS R5, [R3] ;  /* 0x0000000003058984 */ /* 0x000e240000000800 */
[----:B0-----:R-:W-:-:S05]  /*04a0*/  @!P0 FADD R0, R0, R5 ;  /* 0x0000000500008221 */ /* 0x001fca0000000000 */
[----:B------:R0:W-:Y:S01]  /*04b0*/  @!P0 STS [R3], R0 ;  /* 0x0000000003008388 */ /* 0x0001e20000000800 */
[----:B------:R-:W-:Y:S06]  /*04c0*/  BAR.SYNC.DEFER_BLOCKING 0x0 ;  /* 0x0000000000007b1d */ /* 0x000fec0000010000 */
[----:B------:R-:W-:Y:S05]  /*04d0*/  @P0 EXIT ;  /* 0x000000000000094d */ /* 0x000fea0003800000 */
[----:B------:R-:W1:Y:S01]  /*04e0*/  LDS R5, [UR4] ;  /* 0x00000004ff057984 */ /* 0x000e620008000800 */
[----:B0-----:R-:W1:Y:S03]  /*04f0*/  LDC.64 R2, c[0x0][0x388] ;  /* 0x0000e200ff027b82 */ /* 0x001e660000000a00 */
[----:B-1----:R-:W-:Y:S01]  /*0500*/  REDG.E.ADD.F32.FTZ.RN.STRONG.GPU desc[UR6][R2.64], R5 ;  /* 0x00000005020079a6 */ /* 0x002fe2000c12f306 */
[----:B------:R-:W-:Y:S05]  /*0510*/  EXIT ;  /* 0x000000000000794d */ /* 0x000fea0003800000 */
.L_x_17:
        /* <DEDUP_REMOVED lines=14> */
.L_x_20:


//--------------------- .nv.shared.reserved.0     --------------------------
	.section	.nv.shared.reserved.0,"aw",@nobits
	.weak		__nv_reservedSMEM_offset_0_alias
	.size		__nv_reservedSMEM_offset_0_alias, 0, 64
	.other		__nv_reservedSMEM_offset_0_alias,@"STO_CUDA_RESERVED_SHARED STV_DEFAULT"
__nv_reservedSMEM_offset_0_alias:
	.zero		0
	.zero		64


//--------------------- .nv.shared._Z20compute_squared_normPKfPfi --------------------------
	.section	.nv.shared._Z20compute_squared_normPKfPfi,"aw",@nobits
	.sectionflags	@""
	.align	4
.nv.shared._Z20compute_squared_normPKfPfi:
	.zero		2048


//--------------------- .nv.constant0._Z16normalize_vectorPffi --------------------------
	.section	.nv.constant0._Z16normalize_vectorPffi,"a",@progbits
	.sectionflags	@""
	.align	4
.nv.constant0._Z16normalize_vectorPffi:
	.zero		912


//--------------------- .nv.constant0._Z20compute_squared_normPKfPfi --------------------------
	.section	.nv.constant0._Z20compute_squared_normPKfPfi,"a",@progbits
	.sectionflags	@""
	.align	4
.nv.constant0._Z20compute_squared_normPKfPfi:
	.zero		916


//--------------------- SYMBOLS --------------------------

	.type		.nv.reservedSmem.offset0,@object
	.size		.nv.reservedSmem.offset0,0x4
	.type		.nv.reservedSmem.cap,@object
	.size		.nv.reservedSmem.cap,0x4
